//
// Generated by NVIDIA NVVM Compiler
//
// Compiler Build ID: CL-36424714
// Cuda compilation tools, release 13.0, V13.0.88
// Based on NVVM 20.0.0
//

.version 9.0
.target sm_100
.address_size 64

	// .globl	_Z7saveIDsPi

.visible .entry _Z7saveIDsPi(
	.param .u64 .ptr .align 1 _Z7saveIDsPi_param_0
)
{
	.reg .b32 	%r<2>;
	.reg .b64 	%rd<5>;

	ld.param.u64 	%rd1, [_Z7saveIDsPi_param_0];
	cvta.to.global.u64 	%rd2, %rd1;
	mov.u32 	%r1, %tid.x;
	mul.wide.u32 	%rd3, %r1, 4;
	add.s64 	%rd4, %rd2, %rd3;
	st.global.u32 	[%rd4], %r1;
	ret;

}


// ===== COMPILED SASS (sm_100) =====

	.target	sm_100

	.elftype	@"ET_EXEC"


//--------------------- .note.nv.tkinfo           --------------------------
	.section	.note.nv.tkinfo,"",@"SHT_NOTE"
	.sectionflags	@"SHF_NOTE_NV_TKINFO"
	.tkinfo
        /*0018*/ 	.word	0x00000002
        /*0030*/ 	.string	""
        /*0030*/ 	.string	"ptxas"
        /*0030*/ 	.string	"Cuda compilation tools, release 13.0, V13.0.88"
        /*0030*/ 	.string	"Build cuda_13.0.r13.0/compiler.36424714_0"
        /*0030*/ 	.string	"-arch sm_100 -m 64 "



//--------------------- .note.nv.cuinfo           --------------------------
	.section	.note.nv.cuinfo,"",@"SHT_NOTE"
	.sectionflags	@"SHF_NOTE_NV_CUINFO"
        /*0018*/ 	.short	0x0002
        /*001a*/ 	.short	0x0064
        /*001c*/ 	.short	0x0082
	.zero		2


//--------------------- .nv.info                  --------------------------
	.section	.nv.info,"",@"SHT_CUDA_INFO"
	.align	4


	//----- nvinfo : EIATTR_REGCOUNT
	.align		4
        /*0000*/ 	.byte	0x04, 0x2f
        /*0002*/ 	.short	(.L_1 - .L_0)
	.align		4
.L_0:
        /*0004*/ 	.word	index@(_Z7saveIDsPi)
        /*0008*/ 	.word	0x00000008


	//----- nvinfo : EIATTR_FRAME_SIZE
	.align		4
.L_1:
        /*000c*/ 	.byte	0x04, 0x11
        /*000e*/ 	.short	(.L_3 - .L_2)
	.align		4
.L_2:
        /*0010*/ 	.word	index@(_Z7saveIDsPi)
        /*0014*/ 	.word	0x00000000


	//----- nvinfo : EIATTR_MIN_STACK_SIZE
	.align		4
.L_3:
        /*0018*/ 	.byte	0x04, 0x12
        /*001a*/ 	.short	(.L_5 - .L_4)
	.align		4
.L_4:
        /*001c*/ 	.word	index@(_Z7saveIDsPi)
        /*0020*/ 	.word	0x00000000
.L_5:


//--------------------- .nv.compat                --------------------------
	.section	.nv.compat,"",@"SHT_CUDA_COMPAT_INFO"
	.align	4
        /*0000*/ 	.byte	0x02, 0x09, 0x00, 0x00, 0x02, 0x02, 0x01, 0x00, 0x02, 0x05, 0x05, 0x00, 0x03, 0x07, 0x01, 0x01
        /*0010*/ 	.byte	0x02, 0x03, 0x00, 0x00, 0x02, 0x06, 0x01, 0x00, 0x04, 0x0b, 0x08, 0x00, 0x09, 0x00, 0x00, 0x00
        /*0020*/ 	.byte	0x00, 0x00, 0x00, 0x00


//--------------------- .nv.info._Z7saveIDsPi     --------------------------
	.section	.nv.info._Z7saveIDsPi,"",@"SHT_CUDA_INFO"
	.sectionflags	@""
	.align	4


	//----- nvinfo : EIATTR_CUDA_API_VERSION
	.align		4
        /*0000*/ 	.byte	0x04, 0x37
        /*0002*/ 	.short	(.L_7 - .L_6)
.L_6:
        /*0004*/ 	.word	0x00000082


	//----- nvinfo : EIATTR_KPARAM_INFO
	.align		4
.L_7:
        /*0008*/ 	.byte	0x04, 0x17
        /*000a*/ 	.short	(.L_9 - .L_8)
.L_8:
        /*000c*/ 	.word	0x00000000
        /*0010*/ 	.short	0x0000
        /*0012*/ 	.short	0x0000
        /*0014*/ 	.byte	0x00, 0xf5, 0x21, 0x00


	//----- nvinfo : EIATTR_SPARSE_MMA_MASK
	.align		4
.L_9:
        /*0018*/ 	.byte	0x03, 0x50
        /*001a*/ 	.short	0x0000


	//----- nvinfo : EIATTR_MAXREG_COUNT
	.align		4
        /*001c*/ 	.byte	0x03, 0x1b
        /*001e*/ 	.short	0x00ff


	//----- nvinfo : EIATTR_MERCURY_ISA_VERSION
	.align		4
        /*0020*/ 	.byte	0x03, 0x5f
        /*0022*/ 	.short	0x0101


	//----- nvinfo : EIATTR_VRC_CTA_INIT_COUNT
	.align		4
        /*0024*/ 	.byte	0x02, 0x4a
	.zero		1
	.zero		1


	//----- nvinfo : EIATTR_EXIT_INSTR_OFFSETS
	.align		4
        /*0028*/ 	.byte	0x04, 0x1c
        /*002a*/ 	.short	(.L_11 - .L_10)


	//   ....[0]....
.L_10:
        /*002c*/ 	.word	0x00000060


	//----- nvinfo : EIATTR_CBANK_PARAM_SIZE
	.align		4
.L_11:
        /*0030*/ 	.byte	0x03, 0x19
        /*0032*/ 	.short	0x0008


	//----- nvinfo : EIATTR_PARAM_CBANK
	.align		4
        /*0034*/ 	.byte	0x04, 0x0a
        /*0036*/ 	.short	(.L_13 - .L_12)
	.align		4
.L_12:
        /*0038*/ 	.word	index@(.nv.constant0._Z7saveIDsPi)
        /*003c*/ 	.short	0x0380
        /*003e*/ 	.short	0x0008


	//----- nvinfo : EIATTR_SW_WAR
	.align		4
.L_13:
        /*0040*/ 	.byte	0x04, 0x36
        /*0042*/ 	.short	(.L_15 - .L_14)
.L_14:
        /*0044*/ 	.word	0x00000008
.L_15:


//--------------------- .nv.callgraph             --------------------------
	.section	.nv.callgraph,"",@"SHT_CUDA_CALLGRAPH"
	.align	4
	.sectionentsize	8
	.align		4
        /*0000*/ 	.word	0x00000000
	.align		4
        /*0004*/ 	.word	0xffffffff
	.align		4
        /*0008*/ 	.word	0x00000000
	.align		4
        /*000c*/ 	.word	0xfffffffe
	.align		4
        /*0010*/ 	.word	0x00000000
	.align		4
        /*0014*/ 	.word	0xfffffffd
	.align		4
        /*0018*/ 	.word	0x00000000
	.align		4
        /*001c*/ 	.word	0xfffffffc


//--------------------- .text._Z7saveIDsPi        --------------------------
	.section	.text._Z7saveIDsPi,"ax",@progbits
	.align	128
        .global         _Z7saveIDsPi
        .type           _Z7saveIDsPi,@function
        .size           _Z7saveIDsPi,(.L_x_1 - _Z7saveIDsPi)
        .other          _Z7saveIDsPi,@"STO_CUDA_ENTRY STV_DEFAULT"
_Z7saveIDsPi:
.text._Z7saveIDsPi:
[----:B------:R-:W-:Y:S01]  /*0000*/  LDC R1, c[0x0][0x37c] ;  /* 0x0000df00ff017b82 */ /* 0x000fe20000000800 */
[----:B------:R-:W0:Y:S07]  /*0010*/  S2R R5, SR_TID.X ;  /* 0x0000000000057919 */ /* 0x000e2e0000002100 */
[----:B------:R-:W0:Y:S01]  /*0020*/  LDC.64 R2, c[0x0][0x380] ;  /* 0x0000e000ff027b82 */ /* 0x000e220000000a00 */
[----:B------:R-:W1:Y:S01]  /*0030*/  LDCU.64 UR4, c[0x0][0x358] ;  /* 0x00006b00ff0477ac */ /* 0x000e620008000a00 */
[----:B0-----:R-:W-:-:S05]  /*0040*/  IMAD.WIDE.U32 R2, R5, 0x4, R2 ;  /* 0x0000000405027825 */ /* 0x001fca00078e0002 */
[----:B-1----:R-:W-:Y:S01]  /*0050*/  STG.E desc[UR4][R2.64], R5 ;  /* 0x0000000502007986 */ /* 0x002fe2000c101904 */
[----:B------:R-:W-:Y:S05]  /*0060*/  EXIT ;  /* 0x000000000000794d */ /* 0x000fea0003800000 */
.L_x_0:
[----:B------:R-:W-:-:S00]  /*0070*/  BRA `(.L_x_0) ;  /* 0xfffffffc00fc7947 */ /* 0x000fc0000383ffff */
[----:B------:R-:W-:-:S00]  /*0080*/  NOP ;  /* 0x0000000000007918 */ /* 0x000fc00000000000 */
[----:B------:R-:W-:-:S00]  /*0090*/  NOP ;  /* 0x0000000000007918 */ /* 0x000fc00000000000 */
[----:B------:R-:W-:-:S00]  /*00a0*/  NOP ;  /* 0x0000000000007918 */ /* 0x000fc00000000000 */
[----:B------:R-:W-:-:S00]  /*00b0*/  NOP ;  /* 0x0000000000007918 */ /* 0x000fc00000000000 */
[----:B------:R-:W-:-:S00]  /*00c0*/  NOP ;  /* 0x0000000000007918 */ /* 0x000fc00000000000 */
[----:B------:R-:W-:-:S00]  /*00d0*/  NOP ;  /* 0x0000000000007918 */ /* 0x000fc00000000000 */
[----:B------:R-:W-:-:S00]  /*00e0*/  NOP ;  /* 0x0000000000007918 */ /* 0x000fc00000000000 */
[----:B------:R-:W-:-:S00]  /*00f0*/  NOP ;  /* 0x0000000000007918 */ /* 0x000fc00000000000 */
.L_x_1:


//--------------------- .nv.shared.reserved.0     --------------------------
	.section	.nv.shared.reserved.0,"aw",@nobits
	.weak		__nv_reservedSMEM_offset_0_alias
	.size		__nv_reservedSMEM_offset_0_alias, 0, 64
	.other		__nv_reservedSMEM_offset_0_alias,@"STO_CUDA_RESERVED_SHARED STV_DEFAULT"
__nv_reservedSMEM_offset_0_alias:
	.zero		0
	.zero		64


//--------------------- .nv.constant0._Z7saveIDsPi --------------------------
	.section	.nv.constant0._Z7saveIDsPi,"a",@progbits
	.sectionflags	@""
	.align	4
.nv.constant0._Z7saveIDsPi:
	.zero		904


//--------------------- SYMBOLS --------------------------

	.type		.nv.reservedSmem.offset0,@object
	.size		.nv.reservedSmem.offset0,0x4
